//
// Generated by NVIDIA NVVM Compiler
//
// Compiler Build ID: CL-36424714
// Cuda compilation tools, release 13.0, V13.0.88
// Based on NVVM 20.0.0
//

.version 9.0
.target sm_100
.address_size 64

	// .globl	_Z20add_bias_relu_kernelPfPKfii

.visible .entry _Z20add_bias_relu_kernelPfPKfii(
	.param .u64 .ptr .align 1 _Z20add_bias_relu_kernelPfPKfii_param_0,
	.param .u64 .ptr .align 1 _Z20add_bias_relu_kernelPfPKfii_param_1,
	.param .u32 _Z20add_bias_relu_kernelPfPKfii_param_2,
	.param .u32 _Z20add_bias_relu_kernelPfPKfii_param_3
)
{
	.reg .pred 	%p<4>;
	.reg .b32 	%r<12>;
	.reg .b32 	%f<5>;
	.reg .b64 	%rd<9>;

	ld.param.u64 	%rd1, [_Z20add_bias_relu_kernelPfPKfii_param_0];
	ld.param.u64 	%rd2, [_Z20add_bias_relu_kernelPfPKfii_param_1];
	ld.param.u32 	%r4, [_Z20add_bias_relu_kernelPfPKfii_param_2];
	ld.param.u32 	%r3, [_Z20add_bias_relu_kernelPfPKfii_param_3];
	mov.u32 	%r5, %ctaid.y;
	mov.u32 	%r6, %ntid.y;
	mov.u32 	%r7, %tid.y;
	mad.lo.s32 	%r1, %r5, %r6, %r7;
	mov.u32 	%r8, %ctaid.x;
	mov.u32 	%r9, %ntid.x;
	mov.u32 	%r10, %tid.x;
	mad.lo.s32 	%r2, %r8, %r9, %r10;
	setp.ge.s32 	%p1, %r1, %r4;
	setp.ge.s32 	%p2, %r2, %r3;
	or.pred  	%p3, %p1, %p2;
	@%p3 bra 	$L__BB0_2;
	cvta.to.global.u64 	%rd3, %rd1;
	cvta.to.global.u64 	%rd4, %rd2;
	mad.lo.s32 	%r11, %r3, %r1, %r2;
	mul.wide.s32 	%rd5, %r11, 4;
	add.s64 	%rd6, %rd3, %rd5;
	ld.global.f32 	%f1, [%rd6];
	mul.wide.s32 	%rd7, %r2, 4;
	add.s64 	%rd8, %rd4, %rd7;
	ld.global.f32 	%f2, [%rd8];
	add.f32 	%f3, %f1, %f2;
	max.f32 	%f4, %f3, 0f00000000;
	st.global.f32 	[%rd6], %f4;
$L__BB0_2:
	ret;

}
	// .globl	_Z15add_bias_kernelPfPKfii
.visible .entry _Z15add_bias_kernelPfPKfii(
	.param .u64 .ptr .align 1 _Z15add_bias_kernelPfPKfii_param_0,
	.param .u64 .ptr .align 1 _Z15add_bias_kernelPfPKfii_param_1,
	.param .u32 _Z15add_bias_kernelPfPKfii_param_2,
	.param .u32 _Z15add_bias_kernelPfPKfii_param_3
)
{
	.reg .pred 	%p<4>;
	.reg .b32 	%r<12>;
	.reg .b32 	%f<4>;
	.reg .b64 	%rd<9>;

	ld.param.u64 	%rd1, [_Z15add_bias_kernelPfPKfii_param_0];
	ld.param.u64 	%rd2, [_Z15add_bias_kernelPfPKfii_param_1];
	ld.param.u32 	%r4, [_Z15add_bias_kernelPfPKfii_param_2];
	ld.param.u32 	%r3, [_Z15add_bias_kernelPfPKfii_param_3];
	mov.u32 	%r5, %ctaid.y;
	mov.u32 	%r6, %ntid.y;
	mov.u32 	%r7, %tid.y;
	mad.lo.s32 	%r1, %r5, %r6, %r7;
	mov.u32 	%r8, %ctaid.x;
	mov.u32 	%r9, %ntid.x;
	mov.u32 	%r10, %tid.x;
	mad.lo.s32 	%r2, %r8, %r9, %r10;
	setp.ge.s32 	%p1, %r1, %r4;
	setp.ge.s32 	%p2, %r2, %r3;
	or.pred  	%p3, %p1, %p2;
	@%p3 bra 	$L__BB1_2;
	cvta.to.global.u64 	%rd3, %rd1;
	cvta.to.global.u64 	%rd4, %rd2;
	mad.lo.s32 	%r11, %r3, %r1, %r2;
	mul.wide.s32 	%rd5, %r11, 4;
	add.s64 	%rd6, %rd3, %rd5;
	ld.global.f32 	%f1, [%rd6];
	mul.wide.s32 	%rd7, %r2, 4;
	add.s64 	%rd8, %rd4, %rd7;
	ld.global.f32 	%f2, [%rd8];
	add.f32 	%f3, %f1, %f2;
	st.global.f32 	[%rd6], %f3;
$L__BB1_2:
	ret;

}


// ===== COMPILED SASS (sm_100) =====

	.target	sm_100

	.elftype	@"ET_EXEC"


//--------------------- .note.nv.tkinfo           --------------------------
	.section	.note.nv.tkinfo,"",@"SHT_NOTE"
	.sectionflags	@"SHF_NOTE_NV_TKINFO"
	.tkinfo
        /*0018*/ 	.word	0x00000002
        /*0030*/ 	.string	""
        /*0030*/ 	.string	"ptxas"
        /*0030*/ 	.string	"Cuda compilation tools, release 13.0, V13.0.88"
        /*0030*/ 	.string	"Build cuda_13.0.r13.0/compiler.36424714_0"
        /*0030*/ 	.string	"-arch sm_100 -m 64 "



//--------------------- .note.nv.cuinfo           --------------------------
	.section	.note.nv.cuinfo,"",@"SHT_NOTE"
	.sectionflags	@"SHF_NOTE_NV_CUINFO"
        /*0018*/ 	.short	0x0002
        /*001a*/ 	.short	0x0064
        /*001c*/ 	.short	0x0082
	.zero		2


//--------------------- .nv.info                  --------------------------
	.section	.nv.info,"",@"SHT_CUDA_INFO"
	.align	4


	//----- nvinfo : EIATTR_REGCOUNT
	.align		4
        /*0000*/ 	.byte	0x04, 0x2f
        /*0002*/ 	.short	(.L_1 - .L_0)
	.align		4
.L_0:
        /*0004*/ 	.word	index@(_Z20add_bias_relu_kernelPfPKfii)
        /*0008*/ 	.word	0x0000000c


	//----- nvinfo : EIATTR_FRAME_SIZE
	.align		4
.L_1:
        /*000c*/ 	.byte	0x04, 0x11
        /*000e*/ 	.short	(.L_3 - .L_2)
	.align		4
.L_2:
        /*0010*/ 	.word	index@(_Z20add_bias_relu_kernelPfPKfii)
        /*0014*/ 	.word	0x00000000


	//----- nvinfo : EIATTR_REGCOUNT
	.align		4
.L_3:
        /*0018*/ 	.byte	0x04, 0x2f
        /*001a*/ 	.short	(.L_5 - .L_4)
	.align		4
.L_4:
        /*001c*/ 	.word	index@(_Z15add_bias_kernelPfPKfii)
        /*0020*/ 	.word	0x0000000c


	//----- nvinfo : EIATTR_FRAME_SIZE
	.align		4
.L_5:
        /*0024*/ 	.byte	0x04, 0x11
        /*0026*/ 	.short	(.L_7 - .L_6)
	.align		4
.L_6:
        /*0028*/ 	.word	index@(_Z15add_bias_kernelPfPKfii)
        /*002c*/ 	.word	0x00000000


	//----- nvinfo : EIATTR_MIN_STACK_SIZE
	.align		4
.L_7:
        /*0030*/ 	.byte	0x04, 0x12
        /*0032*/ 	.short	(.L_9 - .L_8)
	.align		4
.L_8:
        /*0034*/ 	.word	index@(_Z15add_bias_kernelPfPKfii)
        /*0038*/ 	.word	0x00000000


	//----- nvinfo : EIATTR_MIN_STACK_SIZE
	.align		4
.L_9:
        /*003c*/ 	.byte	0x04, 0x12
        /*003e*/ 	.short	(.L_11 - .L_10)
	.align		4
.L_10:
        /*0040*/ 	.word	index@(_Z20add_bias_relu_kernelPfPKfii)
        /*0044*/ 	.word	0x00000000
.L_11:


//--------------------- .nv.compat                --------------------------
	.section	.nv.compat,"",@"SHT_CUDA_COMPAT_INFO"
	.align	4
        /*0000*/ 	.byte	0x02, 0x09, 0x00, 0x00, 0x02, 0x02, 0x01, 0x00, 0x02, 0x05, 0x05, 0x00, 0x03, 0x07, 0x01, 0x01
        /*0010*/ 	.byte	0x02, 0x03, 0x00, 0x00, 0x02, 0x06, 0x01, 0x00, 0x04, 0x0b, 0x08, 0x00, 0x09, 0x00, 0x00, 0x00
        /*0020*/ 	.byte	0x00, 0x00, 0x00, 0x00


//--------------------- .nv.info._Z15add_bias_kernelPfPKfii --------------------------
	.section	.nv.info._Z15add_bias_kernelPfPKfii,"",@"SHT_CUDA_INFO"
	.sectionflags	@""
	.align	4


	//----- nvinfo : EIATTR_CUDA_API_VERSION
	.align		4
        /*0000*/ 	.byte	0x04, 0x37
        /*0002*/ 	.short	(.L_13 - .L_12)
.L_12:
        /*0004*/ 	.word	0x00000082


	//----- nvinfo : EIATTR_KPARAM_INFO
	.align		4
.L_13:
        /*0008*/ 	.byte	0x04, 0x17
        /*000a*/ 	.short	(.L_15 - .L_14)
.L_14:
        /*000c*/ 	.word	0x00000000
        /*0010*/ 	.short	0x0003
        /*0012*/ 	.short	0x0014
        /*0014*/ 	.byte	0x00, 0xf0, 0x11, 0x00


	//----- nvinfo : EIATTR_KPARAM_INFO
	.align		4
.L_15:
        /*0018*/ 	.byte	0x04, 0x17
        /*001a*/ 	.short	(.L_17 - .L_16)
.L_16:
        /*001c*/ 	.word	0x00000000
        /*0020*/ 	.short	0x0002
        /*0022*/ 	.short	0x0010
        /*0024*/ 	.byte	0x00, 0xf0, 0x11, 0x00


	//----- nvinfo : EIATTR_KPARAM_INFO
	.align		4
.L_17:
        /*0028*/ 	.byte	0x04, 0x17
        /*002a*/ 	.short	(.L_19 - .L_18)
.L_18:
        /*002c*/ 	.word	0x00000000
        /*0030*/ 	.short	0x0001
        /*0032*/ 	.short	0x0008
        /*0034*/ 	.byte	0x00, 0xf5, 0x21, 0x00


	//----- nvinfo : EIATTR_KPARAM_INFO
	.align		4
.L_19:
        /*0038*/ 	.byte	0x04, 0x17
        /*003a*/ 	.short	(.L_21 - .L_20)
.L_20:
        /*003c*/ 	.word	0x00000000
        /*0040*/ 	.short	0x0000
        /*0042*/ 	.short	0x0000
        /*0044*/ 	.byte	0x00, 0xf5, 0x21, 0x00


	//----- nvinfo : EIATTR_SPARSE_MMA_MASK
	.align		4
.L_21:
        /*0048*/ 	.byte	0x03, 0x50
        /*004a*/ 	.short	0x0000


	//----- nvinfo : EIATTR_MAXREG_COUNT
	.align		4
        /*004c*/ 	.byte	0x03, 0x1b
        /*004e*/ 	.short	0x00ff


	//----- nvinfo : EIATTR_MERCURY_ISA_VERSION
	.align		4
        /*0050*/ 	.byte	0x03, 0x5f
        /*0052*/ 	.short	0x0101


	//----- nvinfo : EIATTR_VRC_CTA_INIT_COUNT
	.align		4
        /*0054*/ 	.byte	0x02, 0x4a
	.zero		1
	.zero		1


	//----- nvinfo : EIATTR_EXIT_INSTR_OFFSETS
	.align		4
        /*0058*/ 	.byte	0x04, 0x1c
        /*005a*/ 	.short	(.L_23 - .L_22)


	//   ....[0]....
.L_22:
        /*005c*/ 	.word	0x000000c0


	//   ....[1]....
        /*0060*/ 	.word	0x00000170


	//----- nvinfo : EIATTR_CBANK_PARAM_SIZE
	.align		4
.L_23:
        /*0064*/ 	.byte	0x03, 0x19
        /*0066*/ 	.short	0x0018


	//----- nvinfo : EIATTR_PARAM_CBANK
	.align		4
        /*0068*/ 	.byte	0x04, 0x0a
        /*006a*/ 	.short	(.L_25 - .L_24)
	.align		4
.L_24:
        /*006c*/ 	.word	index@(.nv.constant0._Z15add_bias_kernelPfPKfii)
        /*0070*/ 	.short	0x0380
        /*0072*/ 	.short	0x0018


	//----- nvinfo : EIATTR_SW_WAR
	.align		4
.L_25:
        /*0074*/ 	.byte	0x04, 0x36
        /*0076*/ 	.short	(.L_27 - .L_26)
.L_26:
        /*0078*/ 	.word	0x00000008
.L_27:


//--------------------- .nv.info._Z20add_bias_relu_kernelPfPKfii --------------------------
	.section	.nv.info._Z20add_bias_relu_kernelPfPKfii,"",@"SHT_CUDA_INFO"
	.sectionflags	@""
	.align	4


	//----- nvinfo : EIATTR_CUDA_API_VERSION
	.align		4
        /*0000*/ 	.byte	0x04, 0x37
        /*0002*/ 	.short	(.L_29 - .L_28)
.L_28:
        /*0004*/ 	.word	0x00000082


	//----- nvinfo : EIATTR_KPARAM_INFO
	.align		4
.L_29:
        /*0008*/ 	.byte	0x04, 0x17
        /*000a*/ 	.short	(.L_31 - .L_30)
.L_30:
        /*000c*/ 	.word	0x00000000
        /*0010*/ 	.short	0x0003
        /*0012*/ 	.short	0x0014
        /*0014*/ 	.byte	0x00, 0xf0, 0x11, 0x00


	//----- nvinfo : EIATTR_KPARAM_INFO
	.align		4
.L_31:
        /*0018*/ 	.byte	0x04, 0x17
        /*001a*/ 	.short	(.L_33 - .L_32)
.L_32:
        /*001c*/ 	.word	0x00000000
        /*0020*/ 	.short	0x0002
        /*0022*/ 	.short	0x0010
        /*0024*/ 	.byte	0x00, 0xf0, 0x11, 0x00


	//----- nvinfo : EIATTR_KPARAM_INFO
	.align		4
.L_33:
        /*0028*/ 	.byte	0x04, 0x17
        /*002a*/ 	.short	(.L_35 - .L_34)
.L_34:
        /*002c*/ 	.word	0x00000000
        /*0030*/ 	.short	0x0001
        /*0032*/ 	.short	0x0008
        /*0034*/ 	.byte	0x00, 0xf5, 0x21, 0x00


	//----- nvinfo : EIATTR_KPARAM_INFO
	.align		4
.L_35:
        /*0038*/ 	.byte	0x04, 0x17
        /*003a*/ 	.short	(.L_37 - .L_36)
.L_36:
        /*003c*/ 	.word	0x00000000
        /*0040*/ 	.short	0x0000
        /*0042*/ 	.short	0x0000
        /*0044*/ 	.byte	0x00, 0xf5, 0x21, 0x00


	//----- nvinfo : EIATTR_SPARSE_MMA_MASK
	.align		4
.L_37:
        /*0048*/ 	.byte	0x03, 0x50
        /*004a*/ 	.short	0x0000


	//----- nvinfo : EIATTR_MAXREG_COUNT
	.align		4
        /*004c*/ 	.byte	0x03, 0x1b
        /*004e*/ 	.short	0x00ff


	//----- nvinfo : EIATTR_MERCURY_ISA_VERSION
	.align		4
        /*0050*/ 	.byte	0x03, 0x5f
        /*0052*/ 	.short	0x0101


	//----- nvinfo : EIATTR_VRC_CTA_INIT_COUNT
	.align		4
        /*0054*/ 	.byte	0x02, 0x4a
	.zero		1
	.zero		1


	//----- nvinfo : EIATTR_EXIT_INSTR_OFFSETS
	.align		4
        /*0058*/ 	.byte	0x04, 0x1c
        /*005a*/ 	.short	(.L_39 - .L_38)


	//   ....[0]....
.L_38:
        /*005c*/ 	.word	0x000000c0


	//   ....[1]....
        /*0060*/ 	.word	0x00000180


	//----- nvinfo : EIATTR_CBANK_PARAM_SIZE
	.align		4
.L_39:
        /*0064*/ 	.byte	0x03, 0x19
        /*0066*/ 	.short	0x0018


	//----- nvinfo : EIATTR_PARAM_CBANK
	.align		4
        /*0068*/ 	.byte	0x04, 0x0a
        /*006a*/ 	.short	(.L_41 - .L_40)
	.align		4
.L_40:
        /*006c*/ 	.word	index@(.nv.constant0._Z20add_bias_relu_kernelPfPKfii)
        /*0070*/ 	.short	0x0380
        /*0072*/ 	.short	0x0018


	//----- nvinfo : EIATTR_SW_WAR
	.align		4
.L_41:
        /*0074*/ 	.byte	0x04, 0x36
        /*0076*/ 	.short	(.L_43 - .L_42)
.L_42:
        /*0078*/ 	.word	0x00000008
.L_43:


//--------------------- .nv.callgraph             --------------------------
	.section	.nv.callgraph,"",@"SHT_CUDA_CALLGRAPH"
	.align	4
	.sectionentsize	8
	.align		4
        /*0000*/ 	.word	0x00000000
	.align		4
        /*0004*/ 	.word	0xffffffff
	.align		4
        /*0008*/ 	.word	0x00000000
	.align		4
        /*000c*/ 	.word	0xfffffffe
	.align		4
        /*0010*/ 	.word	0x00000000
	.align		4
        /*0014*/ 	.word	0xfffffffd
	.align		4
        /*0018*/ 	.word	0x00000000
	.align		4
        /*001c*/ 	.word	0xfffffffc


//--------------------- .text._Z15add_bias_kernelPfPKfii --------------------------
	.section	.text._Z15add_bias_kernelPfPKfii,"ax",@progbits
	.align	128
        .global         _Z15add_bias_kernelPfPKfii
        .type           _Z15add_bias_kernelPfPKfii,@function
        .size           _Z15add_bias_kernelPfPKfii,(.L_x_2 - _Z15add_bias_kernelPfPKfii)
        .other          _Z15add_bias_kernelPfPKfii,@"STO_CUDA_ENTRY STV_DEFAULT"
_Z15add_bias_kernelPfPKfii:
.text._Z15add_bias_kernelPfPKfii:
[----:B------:R-:W-:Y:S01]  /*0000*/  LDC R1, c[0x0][0x37c] ;  /* 0x0000df00ff017b82 */ /* 0x000fe20000000800 */
[----:B------:R-:W0:Y:S07]  /*0010*/  S2R R2, SR_TID.X ;  /* 0x0000000000027919 */ /* 0x000e2e0000002100 */
[----:B------:R-:W1:Y:S01]  /*0020*/  LDC R0, c[0x0][0x364] ;  /* 0x0000d900ff007b82 */ /* 0x000e620000000800 */
[----:B------:R-:W2:Y:S01]  /*0030*/  LDCU.64 UR6, c[0x0][0x390] ;  /* 0x00007200ff0677ac */ /* 0x000ea20008000a00 */
[----:B------:R-:W1:Y:S06]  /*0040*/  S2R R3, SR_TID.Y ;  /* 0x0000000000037919 */ /* 0x000e6c0000002200 */
[----:B------:R-:W0:Y:S08]  /*0050*/  S2UR UR5, SR_CTAID.X ;  /* 0x00000000000579c3 */ /* 0x000e300000002500 */
[----:B------:R-:W0:Y:S08]  /*0060*/  LDC R7, c[0x0][0x360] ;  /* 0x0000d800ff077b82 */ /* 0x000e300000000800 */
[----:B------:R-:W1:Y:S01]  /*0070*/  S2UR UR4, SR_CTAID.Y ;  /* 0x00000000000479c3 */ /* 0x000e620000002600 */
[----:B0-----:R-:W-:-:S05]  /*0080*/  IMAD R7, R7, UR5, R2 ;  /* 0x0000000507077c24 */ /* 0x001fca000f8e0202 */
[----:B--2---:R-:W-:Y:S01]  /*0090*/  ISETP.GE.AND P0, PT, R7, UR7, PT ;  /* 0x0000000707007c0c */ /* 0x004fe2000bf06270 */
[----:B-1----:R-:W-:-:S05]  /*00a0*/  IMAD R0, R0, UR4, R3 ;  /* 0x0000000400007c24 */ /* 0x002fca000f8e0203 */
[----:B------:R-:W-:-:S13]  /*00b0*/  ISETP.GE.OR P0, PT, R0, UR6, P0 ;  /* 0x0000000600007c0c */ /* 0x000fda0008706670 */
[----:B------:R-:W-:Y:S05]  /*00c0*/  @P0 EXIT ;  /* 0x000000000000094d */ /* 0x000fea0003800000 */
[----:B------:R-:W0:Y:S01]  /*00d0*/  LDC.64 R4, c[0x0][0x388] ;  /* 0x0000e200ff047b82 */ /* 0x000e220000000a00 */
[----:B------:R-:W1:Y:S01]  /*00e0*/  LDCU.64 UR4, c[0x0][0x358] ;  /* 0x00006b00ff0477ac */ /* 0x000e620008000a00 */
[----:B------:R-:W-:-:S06]  /*00f0*/  IMAD R9, R0, UR7, R7 ;  /* 0x0000000700097c24 */ /* 0x000fcc000f8e0207 */
[----:B------:R-:W2:Y:S01]  /*0100*/  LDC.64 R2, c[0x0][0x380] ;  /* 0x0000e000ff027b82 */ /* 0x000ea20000000a00 */
[----:B0-----:R-:W-:-:S06]  /*0110*/  IMAD.WIDE R4, R7, 0x4, R4 ;  /* 0x0000000407047825 */ /* 0x001fcc00078e0204 */
[----:B-1----:R-:W3:Y:S01]  /*0120*/  LDG.E R5, desc[UR4][R4.64] ;  /* 0x0000000404057981 */ /* 0x002ee2000c1e1900 */
[----:B--2---:R-:W-:-:S05]  /*0130*/  IMAD.WIDE R2, R9, 0x4, R2 ;  /* 0x0000000409027825 */ /* 0x004fca00078e0202 */
[----:B------:R-:W3:Y:S02]  /*0140*/  LDG.E R0, desc[UR4][R2.64] ;  /* 0x0000000402007981 */ /* 0x000ee4000c1e1900 */
[----:B---3--:R-:W-:-:S05]  /*0150*/  FADD R7, R0, R5 ;  /* 0x0000000500077221 */ /* 0x008fca0000000000 */
[----:B------:R-:W-:Y:S01]  /*0160*/  STG.E desc[UR4][R2.64], R7 ;  /* 0x0000000702007986 */ /* 0x000fe2000c101904 */
[----:B------:R-:W-:Y:S05]  /*0170*/  EXIT ;  /* 0x000000000000794d */ /* 0x000fea0003800000 */
.L_x_0:
[----:B------:R-:W-:-:S00]  /*0180*/  BRA `(.L_x_0) ;  /* 0xfffffffc00fc7947 */ /* 0x000fc0000383ffff */
[----:B------:R-:W-:-:S00]  /*0190*/  NOP ;  /* 0x0000000000007918 */ /* 0x000fc00000000000 */
        /* <DEDUP_REMOVED lines=14> */
.L_x_2:


//--------------------- .text._Z20add_bias_relu_kernelPfPKfii --------------------------
	.section	.text._Z20add_bias_relu_kernelPfPKfii,"ax",@progbits
	.align	128
        .global         _Z20add_bias_relu_kernelPfPKfii
        .type           _Z20add_bias_relu_kernelPfPKfii,@function
        .size           _Z20add_bias_relu_kernelPfPKfii,(.L_x_3 - _Z20add_bias_relu_kernelPfPKfii)
        .other          _Z20add_bias_relu_kernelPfPKfii,@"STO_CUDA_ENTRY STV_DEFAULT"
_Z20add_bias_relu_kernelPfPKfii:
.text._Z20add_bias_relu_kernelPfPKfii:
        /* <DEDUP_REMOVED lines=22> */
[----:B------:R-:W-:-:S05]  /*0160*/  FMNMX R7, RZ, R0, !PT ;  /* 0x00000000ff077209 */ /* 0x000fca0007800000 */
[----:B------:R-:W-:Y:S01]  /*0170*/  STG.E desc[UR4][R2.64], R7 ;  /* 0x0000000702007986 */ /* 0x000fe2000c101904 */
[----:B------:R-:W-:Y:S05]  /*0180*/  EXIT ;  /* 0x000000000000794d */ /* 0x000fea0003800000 */
.L_x_1:
        /* <DEDUP_REMOVED lines=15> */
.L_x_3:


//--------------------- .nv.shared.reserved.0     --------------------------
	.section	.nv.shared.reserved.0,"aw",@nobits
	.weak		__nv_reservedSMEM_offset_0_alias
	.size		__nv_reservedSMEM_offset_0_alias, 0, 64
	.other		__nv_reservedSMEM_offset_0_alias,@"STO_CUDA_RESERVED_SHARED STV_DEFAULT"
__nv_reservedSMEM_offset_0_alias:
	.zero		0
	.zero		64


//--------------------- .nv.constant0._Z15add_bias_kernelPfPKfii --------------------------
	.section	.nv.constant0._Z15add_bias_kernelPfPKfii,"a",@progbits
	.sectionflags	@""
	.align	4
.nv.constant0._Z15add_bias_kernelPfPKfii:
	.zero		920


//--------------------- .nv.constant0._Z20add_bias_relu_kernelPfPKfii --------------------------
	.section	.nv.constant0._Z20add_bias_relu_kernelPfPKfii,"a",@progbits
	.sectionflags	@""
	.align	4
.nv.constant0._Z20add_bias_relu_kernelPfPKfii:
	.zero		920


//--------------------- SYMBOLS --------------------------

	.type		.nv.reservedSmem.offset0,@object
	.size		.nv.reservedSmem.offset0,0x4
